	.headerflags	@"EF_CUDA_TEXMODE_UNIFIED EF_CUDA_64BIT_ADDRESS EF_CUDA_ACCELERATORS EF_CUDA_SM90 EF_CUDA_VIRTUAL_SM(EF_CUDA_SM90)"
	.elftype	@"ET_EXEC"


//--------------------- .nv.info                  --------------------------
	.section	.nv.info,"",@"SHT_CUDA_INFO"
	.align	4


	//----- nvinfo : EIATTR_REGCOUNT
	.align		4
        /*0000*/ 	.byte	0x04, 0x2f
        /*0002*/ 	.short	(.L_1 - .L_0)
	.align		4
.L_0:
        /*0004*/ 	.word	index@(triton_poi_fused_convolution_view_1)
        /*0008*/ 	.word	0x00000012


	//----- nvinfo : EIATTR_MIN_STACK_SIZE
	.align		4
.L_1:
        /*000c*/ 	.byte	0x04, 0x12
        /*000e*/ 	.short	(.L_3 - .L_2)
	.align		4
.L_2:
        /*0010*/ 	.word	index@(triton_poi_fused_convolution_view_1)
        /*0014*/ 	.word	0x00000000


	//----- nvinfo : EIATTR_FRAME_SIZE
	.align		4
.L_3:
        /*0018*/ 	.byte	0x04, 0x11
        /*001a*/ 	.short	(.L_5 - .L_4)
	.align		4
.L_4:
        /*001c*/ 	.word	index@(triton_poi_fused_convolution_view_1)
        /*0020*/ 	.word	0x00000000


	//----- nvinfo : EIATTR_MIN_STACK_SIZE
	.align		4
.L_5:
        /*0024*/ 	.byte	0x04, 0x12
        /*0026*/ 	.short	(.L_7 - .L_6)
	.align		4
.L_6:
        /*0028*/ 	.word	index@(triton_poi_fused_convolution_view_1)
        /*002c*/ 	.word	0x00000000
.L_7:


//--------------------- .nv.info.triton_poi_fused_convolution_view_1 --------------------------
	.section	.nv.info.triton_poi_fused_convolution_view_1,"",@"SHT_CUDA_INFO"
	.sectionflags	@""
	.align	4


	//----- nvinfo : EIATTR_CUDA_API_VERSION
	.align		4
        /*0000*/ 	.byte	0x04, 0x37
        /*0002*/ 	.short	(.L_9 - .L_8)
.L_8:
        /*0004*/ 	.word	0x0000007c


	//----- nvinfo : EIATTR_KPARAM_INFO
	.align		4
.L_9:
        /*0008*/ 	.byte	0x04, 0x17
        /*000a*/ 	.short	(.L_11 - .L_10)
.L_10:
        /*000c*/ 	.word	0x00000000
        /*0010*/ 	.short	0x0002
        /*0012*/ 	.short	0x0010
        /*0014*/ 	.byte	0x00, 0xf0, 0x11, 0x00


	//----- nvinfo : EIATTR_KPARAM_INFO
	.align		4
.L_11:
        /*0018*/ 	.byte	0x04, 0x17
        /*001a*/ 	.short	(.L_13 - .L_12)
.L_12:
        /*001c*/ 	.word	0x00000000
        /*0020*/ 	.short	0x0001
        /*0022*/ 	.short	0x0008
        /*0024*/ 	.byte	0x00, 0xf4, 0x21, 0x00


	//----- nvinfo : EIATTR_KPARAM_INFO
	.align		4
.L_13:
        /*0028*/ 	.byte	0x04, 0x17
        /*002a*/ 	.short	(.L_15 - .L_14)
.L_14:
        /*002c*/ 	.word	0x00000000
        /*0030*/ 	.short	0x0000
        /*0032*/ 	.short	0x0000
        /*0034*/ 	.byte	0x00, 0xf4, 0x21, 0x00


	//----- nvinfo : EIATTR_SPARSE_MMA_MASK
	.align		4
.L_15:
        /*0038*/ 	.byte	0x03, 0x50
        /*003a*/ 	.short	0x0000


	//----- nvinfo : EIATTR_MAXREG_COUNT
	.align		4
        /*003c*/ 	.byte	0x03, 0x1b
        /*003e*/ 	.short	0x00ff


	//----- nvinfo : EIATTR_EXIT_INSTR_OFFSETS
	.align		4
        /*0040*/ 	.byte	0x04, 0x1c
        /*0042*/ 	.short	(.L_17 - .L_16)


	//   ....[0]....
.L_16:
        /*0044*/ 	.word	0x00000290


	//----- nvinfo : EIATTR_REQNTID
	.align		4
.L_17:
        /*0048*/ 	.byte	0x04, 0x10
        /*004a*/ 	.short	(.L_19 - .L_18)
.L_18:
        /*004c*/ 	.word	0x00000080
        /*0050*/ 	.word	0x00000001
        /*0054*/ 	.word	0x00000001


	//----- nvinfo : EIATTR_CBANK_PARAM_SIZE
	.align		4
.L_19:
        /*0058*/ 	.byte	0x03, 0x19
        /*005a*/ 	.short	0x0014


	//----- nvinfo : EIATTR_PARAM_CBANK
	.align		4
        /*005c*/ 	.byte	0x04, 0x0a
        /*005e*/ 	.short	(.L_21 - .L_20)
	.align		4
.L_20:
        /*0060*/ 	.word	index@(.nv.constant0.triton_poi_fused_convolution_view_1)
        /*0064*/ 	.short	0x0210
        /*0066*/ 	.short	0x0014


	//----- nvinfo : EIATTR_SW_WAR
	.align		4
.L_21:
        /*0068*/ 	.byte	0x04, 0x36
        /*006a*/ 	.short	(.L_23 - .L_22)
.L_22:
        /*006c*/ 	.word	0x00000008
.L_23:


//--------------------- .nv.callgraph             --------------------------
	.section	.nv.callgraph,"",@"SHT_CUDA_CALLGRAPH"
	.align	4
	.sectionentsize	8
	.align		4
        /*0000*/ 	.word	0x00000000
	.align		4
        /*0004*/ 	.word	0xffffffff
	.align		4
        /*0008*/ 	.word	0x00000000
	.align		4
        /*000c*/ 	.word	0xfffffffe
	.align		4
        /*0010*/ 	.word	0x00000000
	.align		4
        /*0014*/ 	.word	0xfffffffd
	.align		4
        /*0018*/ 	.word	0x00000000
	.align		4
        /*001c*/ 	.word	0xfffffffc


//--------------------- .text.triton_poi_fused_convolution_view_1 --------------------------
	.section	.text.triton_poi_fused_convolution_view_1,"ax",@progbits
	.align	128
        .global         triton_poi_fused_convolution_view_1
        .type           triton_poi_fused_convolution_view_1,@function
        .size           triton_poi_fused_convolution_view_1,(.L_x_1 - triton_poi_fused_convolution_view_1)
        .other          triton_poi_fused_convolution_view_1,@"STO_CUDA_ENTRY STV_DEFAULT"
triton_poi_fused_convolution_view_1:
.text.triton_poi_fused_convolution_view_1:
[----:B------:R-:W-:Y:S01]  /*0000*/  LDC R1, c[0x0][0x28] ;  /* 0x00000a00ff017b82 */ /* 0x000fe20000000800 */
[----:B------:R-:W1:Y:S01]  /*0010*/  S2R R0, SR_TID.X ;  /* 0x0000000000007919 */ /* 0x000e620000002100 */
[----:B------:R-:W-:Y:S01]  /*0020*/  HFMA2.MMA R6, -RZ, RZ, 0, 0 ;  /* 0x00000000ff067435 */ /* 0x000fe200000001ff */
[----:B------:R-:W-:-:S05]  /*0030*/  MOV R8, RZ ;  /* 0x000000ff00087202 */ /* 0x000fca0000000f00 */
[----:B------:R-:W2:Y:S01]  /*0040*/  LDC.64 R2, c[0x0][0x218] ;  /* 0x00008600ff027b82 */ /* 0x000ea20000000a00 */
[----:B------:R-:W3:Y:S01]  /*0050*/  S2R R7, SR_CTAID.X ;  /* 0x0000000000077919 */ /* 0x000ee20000002500 */
[----:B------:R-:W-:-:S06]  /*0060*/  ULDC.64 UR4, c[0x0][0x208] ;  /* 0x0000820000047ab9 */ /* 0x000fcc0000000a00 */
[----:B------:R-:W4:Y:S01]  /*0070*/  LDC.64 R4, c[0x0][0x210] ;  /* 0x00008400ff047b82 */ /* 0x000f220000000a00 */
[----:B-1----:R-:W-:-:S04]  /*0080*/  SHF.L.U32 R0, R0, 0x2, RZ ;  /* 0x0000000200007819 */ /* 0x002fc800000006ff */
[----:B------:R-:W-:-:S04]  /*0090*/  LOP3.LUT R0, R0, 0x1fc, RZ, 0xc0, !PT ;  /* 0x000001fc00007812 */ /* 0x000fc800078ec0ff */
[----:B---3--:R-:W-:-:S04]  /*00a0*/  LEA R7, R7, R0, 0xa ;  /* 0x0000000007077211 */ /* 0x008fc800078e50ff */
[----:B------:R-:W-:Y:S01]  /*00b0*/  IADD3 R9, R7, 0x200, RZ ;  /* 0x0000020007097810 */ /* 0x000fe20007ffe0ff */
[----:B------:R-:W-:-:S04]  /*00c0*/  IMAD.HI R0, R7, -0x779bd671, R6 ;  /* 0x8864298f07007827 */ /* 0x000fc800078e0206 */
[----:B------:R-:W-:Y:S01]  /*00d0*/  IMAD.HI R8, R9, -0x779bd671, R8 ;  /* 0x8864298f09087827 */ /* 0x000fe200078e0208 */
[----:B------:R-:W-:-:S04]  /*00e0*/  SHF.R.U32.HI R9, RZ, 0x1f, R0 ;  /* 0x0000001fff097819 */ /* 0x000fc80000011600 */
[----:B------:R-:W-:Y:S02]  /*00f0*/  SHF.R.U32.HI R11, RZ, 0x1f, R8 ;  /* 0x0000001fff0b7819 */ /* 0x000fe40000011608 */
[----:B------:R-:W-:Y:S02]  /*0100*/  LEA.HI.SX32 R9, R0, R9, 0x15 ;  /* 0x0000000900097211 */ /* 0x000fe400078faaff */
[----:B------:R-:W-:Y:S02]  /*0110*/  LEA.HI.SX32 R11, R8, R11, 0x15 ;  /* 0x0000000b080b7211 */ /* 0x000fe400078faaff */
[----:B------:R-:W-:Y:S02]  /*0120*/  LEA.HI R0, R9, R9, RZ, 0xa ;  /* 0x0000000909007211 */ /* 0x000fe400078f50ff */
[----:B------:R-:W-:Y:S02]  /*0130*/  LEA.HI R6, R11, R11, RZ, 0xa ;  /* 0x0000000b0b067211 */ /* 0x000fe400078f50ff */
[----:B------:R-:W-:-:S02]  /*0140*/  LOP3.LUT R0, R0, 0xfffffc00, RZ, 0xc0, !PT ;  /* 0xfffffc0000007812 */ /* 0x000fc400078ec0ff */
[----:B------:R-:W-:Y:S02]  /*0150*/  LOP3.LUT R6, R6, 0xfffffc00, RZ, 0xc0, !PT ;  /* 0xfffffc0006067812 */ /* 0x000fe400078ec0ff */
[----:B------:R-:W-:Y:S01]  /*0160*/  IADD3 R13, R9, -R0, RZ ;  /* 0x80000000090d7210 */ /* 0x000fe20007ffe0ff */
[----:B----4-:R-:W-:Y:S01]  /*0170*/  IMAD.WIDE R8, R7, 0x4, R4 ;  /* 0x0000000407087825 */ /* 0x010fe200078e0204 */
[----:B------:R-:W-:-:S03]  /*0180*/  IADD3 R15, R11, -R6, RZ ;  /* 0x800000060b0f7210 */ /* 0x000fc60007ffe0ff */
[--C-:B--2---:R-:W-:Y:S01]  /*0190*/  IMAD.WIDE R10, R13, 0x4, R2.reuse ;  /* 0x000000040d0a7825 */ /* 0x104fe200078e0202 */
[----:B------:R-:W2:Y:S03]  /*01a0*/  LDG.E.128 R4, desc[UR4][R8.64] ;  /* 0x0000000408047981 */ /* 0x000ea6000c1e1d00 */
[----:B------:R-:W-:Y:S02]  /*01b0*/  IMAD.WIDE R2, R15, 0x4, R2 ;  /* 0x000000040f027825 */ /* 0x000fe400078e0202 */
[----:B------:R-:W2:Y:S04]  /*01c0*/  LDG.E.EL R10, desc[UR4][R10.64] ;  /* 0x000000040a0a7981 */ /* 0x000ea8000c2e1900 */
[----:B------:R-:W3:Y:S04]  /*01d0*/  LDG.E.EL R2, desc[UR4][R2.64] ;  /* 0x0000000402027981 */ /* 0x000ee8000c2e1900 */
[----:B------:R-:W3:Y:S01]  /*01e0*/  LDG.E.128 R12, desc[UR4][R8.64+0x800] ;  /* 0x00080004080c7981 */ /* 0x000ee2000c1e1d00 */
[--C-:B--2---:R-:W-:Y:S01]  /*01f0*/  FADD R4, R4, R10.reuse ;  /* 0x0000000a04047221 */ /* 0x104fe20000000000 */
[--C-:B------:R-:W-:Y:S01]  /*0200*/  FADD R5, R5, R10.reuse ;  /* 0x0000000a05057221 */ /* 0x100fe20000000000 */
[--C-:B------:R-:W-:Y:S01]  /*0210*/  FADD R6, R6, R10.reuse ;  /* 0x0000000a06067221 */ /* 0x100fe20000000000 */
[----:B------:R-:W-:Y:S01]  /*0220*/  FADD R7, R7, R10 ;  /* 0x0000000a07077221 */ /* 0x000fe20000000000 */
[--C-:B---3--:R-:W-:Y:S01]  /*0230*/  FADD R12, R12, R2.reuse ;  /* 0x000000020c0c7221 */ /* 0x108fe20000000000 */
[--C-:B------:R-:W-:Y:S01]  /*0240*/  FADD R13, R13, R2.reuse ;  /* 0x000000020d0d7221 */ /* 0x100fe20000000000 */
[--C-:B------:R-:W-:Y:S01]  /*0250*/  FADD R14, R14, R2.reuse ;  /* 0x000000020e0e7221 */ /* 0x100fe20000000000 */
[----:B------:R-:W-:Y:S01]  /*0260*/  FADD R15, R15, R2 ;  /* 0x000000020f0f7221 */ /* 0x000fe20000000000 */
[----:B------:R-:W-:Y:S04]  /*0270*/  STG.E.128 desc[UR4][R8.64], R4 ;  /* 0x0000000408007986 */ /* 0x000fe8000c101d04 */
[----:B------:R-:W-:Y:S01]  /*0280*/  STG.E.128 desc[UR4][R8.64+0x800], R12 ;  /* 0x0008000c08007986 */ /* 0x000fe2000c101d04 */
[----:B------:R-:W-:Y:S05]  /*0290*/  EXIT ;  /* 0x000000000000794d */ /* 0x000fea0003800000 */
.L_x_0:
[----:B------:R-:W-:-:S00]  /*02a0*/  BRA `(.L_x_0) ;  /* 0xfffffffc00fc7947 */ /* 0x000fc0000383ffff */
[----:B------:R-:W-:-:S00]  /*02b0*/  NOP ;  /* 0x0000000000007918 */ /* 0x000fc00000000000 */
        /* <DEDUP_REMOVED lines=12> */
.L_x_1:


//--------------------- .nv.constant0.triton_poi_fused_convolution_view_1 --------------------------
	.section	.nv.constant0.triton_poi_fused_convolution_view_1,"a",@progbits
	.sectionflags	@""
	.align	4
.nv.constant0.triton_poi_fused_convolution_view_1:
	.zero		548
